//
// Generated by NVIDIA NVVM Compiler
//
// Compiler Build ID: CL-36424714
// Cuda compilation tools, release 13.0, V13.0.88
// Based on NVVM 20.0.0
//

.version 9.0
.target sm_100
.address_size 64

	// .globl	_Z15kernel_templatePfi

.visible .entry _Z15kernel_templatePfi(
	.param .u64 .ptr .align 1 _Z15kernel_templatePfi_param_0,
	.param .u32 _Z15kernel_templatePfi_param_1
)
{
	.reg .pred 	%p<2>;
	.reg .b32 	%r<4>;
	.reg .b32 	%f<2>;
	.reg .b64 	%rd<5>;

	ld.param.u64 	%rd1, [_Z15kernel_templatePfi_param_0];
	ld.param.u32 	%r2, [_Z15kernel_templatePfi_param_1];
	mov.u32 	%r1, %tid.x;
	setp.ge.s32 	%p1, %r1, %r2;
	@%p1 bra 	$L__BB0_2;
	cvta.to.global.u64 	%rd2, %rd1;
	mul.lo.s32 	%r3, %r1, %r1;
	cvt.rn.f32.u32 	%f1, %r3;
	mul.wide.u32 	%rd3, %r1, 4;
	add.s64 	%rd4, %rd2, %rd3;
	st.global.f32 	[%rd4], %f1;
$L__BB0_2:
	ret;

}


// ===== COMPILED SASS (sm_100) =====

	.target	sm_100

	.elftype	@"ET_EXEC"


//--------------------- .note.nv.tkinfo           --------------------------
	.section	.note.nv.tkinfo,"",@"SHT_NOTE"
	.sectionflags	@"SHF_NOTE_NV_TKINFO"
	.tkinfo
        /*0018*/ 	.word	0x00000002
        /*0030*/ 	.string	""
        /*0030*/ 	.string	"ptxas"
        /*0030*/ 	.string	"Cuda compilation tools, release 13.0, V13.0.88"
        /*0030*/ 	.string	"Build cuda_13.0.r13.0/compiler.36424714_0"
        /*0030*/ 	.string	"-arch sm_100 -m 64 "



//--------------------- .note.nv.cuinfo           --------------------------
	.section	.note.nv.cuinfo,"",@"SHT_NOTE"
	.sectionflags	@"SHF_NOTE_NV_CUINFO"
        /*0018*/ 	.short	0x0002
        /*001a*/ 	.short	0x0064
        /*001c*/ 	.short	0x0082
	.zero		2


//--------------------- .nv.info                  --------------------------
	.section	.nv.info,"",@"SHT_CUDA_INFO"
	.align	4


	//----- nvinfo : EIATTR_REGCOUNT
	.align		4
        /*0000*/ 	.byte	0x04, 0x2f
        /*0002*/ 	.short	(.L_1 - .L_0)
	.align		4
.L_0:
        /*0004*/ 	.word	index@(_Z15kernel_templatePfi)
        /*0008*/ 	.word	0x00000008


	//----- nvinfo : EIATTR_FRAME_SIZE
	.align		4
.L_1:
        /*000c*/ 	.byte	0x04, 0x11
        /*000e*/ 	.short	(.L_3 - .L_2)
	.align		4
.L_2:
        /*0010*/ 	.word	index@(_Z15kernel_templatePfi)
        /*0014*/ 	.word	0x00000000


	//----- nvinfo : EIATTR_MIN_STACK_SIZE
	.align		4
.L_3:
        /*0018*/ 	.byte	0x04, 0x12
        /*001a*/ 	.short	(.L_5 - .L_4)
	.align		4
.L_4:
        /*001c*/ 	.word	index@(_Z15kernel_templatePfi)
        /*0020*/ 	.word	0x00000000
.L_5:


//--------------------- .nv.compat                --------------------------
	.section	.nv.compat,"",@"SHT_CUDA_COMPAT_INFO"
	.align	4
        /*0000*/ 	.byte	0x02, 0x09, 0x00, 0x00, 0x02, 0x02, 0x01, 0x00, 0x02, 0x05, 0x05, 0x00, 0x03, 0x07, 0x01, 0x01
        /*0010*/ 	.byte	0x02, 0x03, 0x00, 0x00, 0x02, 0x06, 0x01, 0x00, 0x04, 0x0b, 0x08, 0x00, 0x09, 0x00, 0x00, 0x00
        /*0020*/ 	.byte	0x00, 0x00, 0x00, 0x00


//--------------------- .nv.info._Z15kernel_templatePfi --------------------------
	.section	.nv.info._Z15kernel_templatePfi,"",@"SHT_CUDA_INFO"
	.sectionflags	@""
	.align	4


	//----- nvinfo : EIATTR_CUDA_API_VERSION
	.align		4
        /*0000*/ 	.byte	0x04, 0x37
        /*0002*/ 	.short	(.L_7 - .L_6)
.L_6:
        /*0004*/ 	.word	0x00000082


	//----- nvinfo : EIATTR_KPARAM_INFO
	.align		4
.L_7:
        /*0008*/ 	.byte	0x04, 0x17
        /*000a*/ 	.short	(.L_9 - .L_8)
.L_8:
        /*000c*/ 	.word	0x00000000
        /*0010*/ 	.short	0x0001
        /*0012*/ 	.short	0x0008
        /*0014*/ 	.byte	0x00, 0xf0, 0x11, 0x00


	//----- nvinfo : EIATTR_KPARAM_INFO
	.align		4
.L_9:
        /*0018*/ 	.byte	0x04, 0x17
        /*001a*/ 	.short	(.L_11 - .L_10)
.L_10:
        /*001c*/ 	.word	0x00000000
        /*0020*/ 	.short	0x0000
        /*0022*/ 	.short	0x0000
        /*0024*/ 	.byte	0x00, 0xf5, 0x21, 0x00


	//----- nvinfo : EIATTR_SPARSE_MMA_MASK
	.align		4
.L_11:
        /*0028*/ 	.byte	0x03, 0x50
        /*002a*/ 	.short	0x0000


	//----- nvinfo : EIATTR_MAXREG_COUNT
	.align		4
        /*002c*/ 	.byte	0x03, 0x1b
        /*002e*/ 	.short	0x00ff


	//----- nvinfo : EIATTR_MERCURY_ISA_VERSION
	.align		4
        /*0030*/ 	.byte	0x03, 0x5f
        /*0032*/ 	.short	0x0101


	//----- nvinfo : EIATTR_VRC_CTA_INIT_COUNT
	.align		4
        /*0034*/ 	.byte	0x02, 0x4a
	.zero		1
	.zero		1


	//----- nvinfo : EIATTR_EXIT_INSTR_OFFSETS
	.align		4
        /*0038*/ 	.byte	0x04, 0x1c
        /*003a*/ 	.short	(.L_13 - .L_12)


	//   ....[0]....
.L_12:
        /*003c*/ 	.word	0x00000040


	//   ....[1]....
        /*0040*/ 	.word	0x000000b0


	//----- nvinfo : EIATTR_CBANK_PARAM_SIZE
	.align		4
.L_13:
        /*0044*/ 	.byte	0x03, 0x19
        /*0046*/ 	.short	0x000c


	//----- nvinfo : EIATTR_PARAM_CBANK
	.align		4
        /*0048*/ 	.byte	0x04, 0x0a
        /*004a*/ 	.short	(.L_15 - .L_14)
	.align		4
.L_14:
        /*004c*/ 	.word	index@(.nv.constant0._Z15kernel_templatePfi)
        /*0050*/ 	.short	0x0380
        /*0052*/ 	.short	0x000c


	//----- nvinfo : EIATTR_SW_WAR
	.align		4
.L_15:
        /*0054*/ 	.byte	0x04, 0x36
        /*0056*/ 	.short	(.L_17 - .L_16)
.L_16:
        /*0058*/ 	.word	0x00000008
.L_17:


//--------------------- .nv.callgraph             --------------------------
	.section	.nv.callgraph,"",@"SHT_CUDA_CALLGRAPH"
	.align	4
	.sectionentsize	8
	.align		4
        /*0000*/ 	.word	0x00000000
	.align		4
        /*0004*/ 	.word	0xffffffff
	.align		4
        /*0008*/ 	.word	0x00000000
	.align		4
        /*000c*/ 	.word	0xfffffffe
	.align		4
        /*0010*/ 	.word	0x00000000
	.align		4
        /*0014*/ 	.word	0xfffffffd
	.align		4
        /*0018*/ 	.word	0x00000000
	.align		4
        /*001c*/ 	.word	0xfffffffc


//--------------------- .text._Z15kernel_templatePfi --------------------------
	.section	.text._Z15kernel_templatePfi,"ax",@progbits
	.align	128
        .global         _Z15kernel_templatePfi
        .type           _Z15kernel_templatePfi,@function
        .size           _Z15kernel_templatePfi,(.L_x_1 - _Z15kernel_templatePfi)
        .other          _Z15kernel_templatePfi,@"STO_CUDA_ENTRY STV_DEFAULT"
_Z15kernel_templatePfi:
.text._Z15kernel_templatePfi:
[----:B------:R-:W-:Y:S01]  /*0000*/  LDC R1, c[0x0][0x37c] ;  /* 0x0000df00ff017b82 */ /* 0x000fe20000000800 */
[----:B------:R-:W0:Y:S01]  /*0010*/  S2R R5, SR_TID.X ;  /* 0x0000000000057919 */ /* 0x000e220000002100 */
[----:B------:R-:W0:Y:S02]  /*0020*/  LDCU UR4, c[0x0][0x388] ;  /* 0x00007100ff0477ac */ /* 0x000e240008000800 */
[----:B0-----:R-:W-:-:S13]  /*0030*/  ISETP.GE.AND P0, PT, R5, UR4, PT ;  /* 0x0000000405007c0c */ /* 0x001fda000bf06270 */
[----:B------:R-:W-:Y:S05]  /*0040*/  @P0 EXIT ;  /* 0x000000000000094d */ /* 0x000fea0003800000 */
[----:B------:R-:W0:Y:S01]  /*0050*/  LDC.64 R2, c[0x0][0x380] ;  /* 0x0000e000ff027b82 */ /* 0x000e220000000a00 */
[----:B------:R-:W1:Y:S01]  /*0060*/  LDCU.64 UR4, c[0x0][0x358] ;  /* 0x00006b00ff0477ac */ /* 0x000e620008000a00 */
[C---:B------:R-:W-:Y:S02]  /*0070*/  IMAD R0, R5.reuse, R5, RZ ;  /* 0x0000000505007224 */ /* 0x040fe400078e02ff */
[----:B0-----:R-:W-:-:S03]  /*0080*/  IMAD.WIDE.U32 R2, R5, 0x4, R2 ;  /* 0x0000000405027825 */ /* 0x001fc600078e0002 */
[----:B------:R-:W-:-:S05]  /*0090*/  I2FP.F32.U32 R5, R0 ;  /* 0x0000000000057245 */ /* 0x000fca0000201000 */
[----:B-1----:R-:W-:Y:S01]  /*00a0*/  STG.E desc[UR4][R2.64], R5 ;  /* 0x0000000502007986 */ /* 0x002fe2000c101904 */
[----:B------:R-:W-:Y:S05]  /*00b0*/  EXIT ;  /* 0x000000000000794d */ /* 0x000fea0003800000 */
.L_x_0:
[----:B------:R-:W-:-:S00]  /*00c0*/  BRA `(.L_x_0) ;  /* 0xfffffffc00fc7947 */ /* 0x000fc0000383ffff */
[----:B------:R-:W-:-:S00]  /*00d0*/  NOP ;  /* 0x0000000000007918 */ /* 0x000fc00000000000 */
        /* <DEDUP_REMOVED lines=10> */
.L_x_1:


//--------------------- .nv.shared.reserved.0     --------------------------
	.section	.nv.shared.reserved.0,"aw",@nobits
	.weak		__nv_reservedSMEM_offset_0_alias
	.size		__nv_reservedSMEM_offset_0_alias, 0, 64
	.other		__nv_reservedSMEM_offset_0_alias,@"STO_CUDA_RESERVED_SHARED STV_DEFAULT"
__nv_reservedSMEM_offset_0_alias:
	.zero		0
	.zero		64


//--------------------- .nv.constant0._Z15kernel_templatePfi --------------------------
	.section	.nv.constant0._Z15kernel_templatePfi,"a",@progbits
	.sectionflags	@""
	.align	4
.nv.constant0._Z15kernel_templatePfi:
	.zero		908


//--------------------- SYMBOLS --------------------------

	.type		.nv.reservedSmem.offset0,@object
	.size		.nv.reservedSmem.offset0,0x4
